//
// Generated by NVIDIA NVVM Compiler
//
// Compiler Build ID: CL-36424714
// Cuda compilation tools, release 13.0, V13.0.88
// Based on NVVM 20.0.0
//

.version 9.0
.target sm_100
.address_size 64

	// .globl	_Z17mine_layer_kernelPfiS_PjPhi

.visible .entry _Z17mine_layer_kernelPfiS_PjPhi(
	.param .u64 .ptr .align 1 _Z17mine_layer_kernelPfiS_PjPhi_param_0,
	.param .u32 _Z17mine_layer_kernelPfiS_PjPhi_param_1,
	.param .u64 .ptr .align 1 _Z17mine_layer_kernelPfiS_PjPhi_param_2,
	.param .u64 .ptr .align 1 _Z17mine_layer_kernelPfiS_PjPhi_param_3,
	.param .u64 .ptr .align 1 _Z17mine_layer_kernelPfiS_PjPhi_param_4,
	.param .u32 _Z17mine_layer_kernelPfiS_PjPhi_param_5
)
{
	.reg .pred 	%p<2>;
	.reg .b32 	%r<21>;
	.reg .b32 	%f<6>;
	.reg .b64 	%rd<15>;

	ld.param.u64 	%rd1, [_Z17mine_layer_kernelPfiS_PjPhi_param_0];
	ld.param.u32 	%r2, [_Z17mine_layer_kernelPfiS_PjPhi_param_1];
	ld.param.u64 	%rd2, [_Z17mine_layer_kernelPfiS_PjPhi_param_2];
	ld.param.u64 	%rd3, [_Z17mine_layer_kernelPfiS_PjPhi_param_3];
	ld.param.u64 	%rd4, [_Z17mine_layer_kernelPfiS_PjPhi_param_4];
	ld.param.u32 	%r3, [_Z17mine_layer_kernelPfiS_PjPhi_param_5];
	mov.u32 	%r4, %ctaid.x;
	mov.u32 	%r5, %ntid.x;
	mov.u32 	%r6, %tid.x;
	mad.lo.s32 	%r1, %r4, %r5, %r6;
	setp.ge.s32 	%p1, %r1, %r3;
	@%p1 bra 	$L__BB0_2;
	cvta.to.global.u64 	%rd5, %rd1;
	cvta.to.global.u64 	%rd6, %rd2;
	cvta.to.global.u64 	%rd7, %rd3;
	cvta.to.global.u64 	%rd8, %rd4;
	cvt.s64.s32 	%rd9, %r1;
	mul.wide.s32 	%rd10, %r1, 4;
	add.s64 	%rd11, %rd5, %rd10;
	ld.global.f32 	%f1, [%rd11];
	add.s32 	%r7, %r2, 1;
	cvt.rn.f32.s32 	%f2, %r7;
	mul.f32 	%f3, %f1, 0f41200000;
	fma.rn.f32 	%f4, %f2, 0f43DC0000, %f3;
	add.s64 	%rd12, %rd6, %rd10;
	st.global.f32 	[%rd12], %f4;
	mul.f32 	%f5, %f1, 0f447A0000;
	cvt.rzi.u32.f32 	%r8, %f5;
	shr.u32 	%r9, %r8, 4;
	mul.hi.u32 	%r10, %r9, 175921861;
	shr.u32 	%r11, %r10, 7;
	mul.lo.s32 	%r12, %r11, 50000;
	sub.s32 	%r13, %r8, %r12;
	add.s64 	%rd13, %rd7, %rd10;
	st.global.u32 	[%rd13], %r13;
	mul.hi.s32 	%r14, %r1, -2004318071;
	add.s32 	%r15, %r14, %r1;
	shr.u32 	%r16, %r15, 31;
	shr.u32 	%r17, %r15, 3;
	add.s32 	%r18, %r17, %r16;
	mul.lo.s32 	%r19, %r18, 15;
	sub.s32 	%r20, %r1, %r19;
	add.s64 	%rd14, %rd8, %rd9;
	st.global.u8 	[%rd14], %r20;
$L__BB0_2:
	ret;

}


// ===== COMPILED SASS (sm_100) =====

	.target	sm_100

	.elftype	@"ET_EXEC"


//--------------------- .note.nv.tkinfo           --------------------------
	.section	.note.nv.tkinfo,"",@"SHT_NOTE"
	.sectionflags	@"SHF_NOTE_NV_TKINFO"
	.tkinfo
        /*0018*/ 	.word	0x00000002
        /*0030*/ 	.string	""
        /*0030*/ 	.string	"ptxas"
        /*0030*/ 	.string	"Cuda compilation tools, release 13.0, V13.0.88"
        /*0030*/ 	.string	"Build cuda_13.0.r13.0/compiler.36424714_0"
        /*0030*/ 	.string	"-arch sm_100 -m 64 "



//--------------------- .note.nv.cuinfo           --------------------------
	.section	.note.nv.cuinfo,"",@"SHT_NOTE"
	.sectionflags	@"SHF_NOTE_NV_CUINFO"
        /*0018*/ 	.short	0x0002
        /*001a*/ 	.short	0x0064
        /*001c*/ 	.short	0x0082
	.zero		2


//--------------------- .nv.info                  --------------------------
	.section	.nv.info,"",@"SHT_CUDA_INFO"
	.align	4


	//----- nvinfo : EIATTR_REGCOUNT
	.align		4
        /*0000*/ 	.byte	0x04, 0x2f
        /*0002*/ 	.short	(.L_1 - .L_0)
	.align		4
.L_0:
        /*0004*/ 	.word	index@(_Z17mine_layer_kernelPfiS_PjPhi)
        /*0008*/ 	.word	0x00000012


	//----- nvinfo : EIATTR_FRAME_SIZE
	.align		4
.L_1:
        /*000c*/ 	.byte	0x04, 0x11
        /*000e*/ 	.short	(.L_3 - .L_2)
	.align		4
.L_2:
        /*0010*/ 	.word	index@(_Z17mine_layer_kernelPfiS_PjPhi)
        /*0014*/ 	.word	0x00000000


	//----- nvinfo : EIATTR_MIN_STACK_SIZE
	.align		4
.L_3:
        /*0018*/ 	.byte	0x04, 0x12
        /*001a*/ 	.short	(.L_5 - .L_4)
	.align		4
.L_4:
        /*001c*/ 	.word	index@(_Z17mine_layer_kernelPfiS_PjPhi)
        /*0020*/ 	.word	0x00000000
.L_5:


//--------------------- .nv.compat                --------------------------
	.section	.nv.compat,"",@"SHT_CUDA_COMPAT_INFO"
	.align	4
        /*0000*/ 	.byte	0x02, 0x09, 0x00, 0x00, 0x02, 0x02, 0x01, 0x00, 0x02, 0x05, 0x05, 0x00, 0x03, 0x07, 0x01, 0x01
        /*0010*/ 	.byte	0x02, 0x03, 0x00, 0x00, 0x02, 0x06, 0x01, 0x00, 0x04, 0x0b, 0x08, 0x00, 0x09, 0x00, 0x00, 0x00
        /*0020*/ 	.byte	0x00, 0x00, 0x00, 0x00


//--------------------- .nv.info._Z17mine_layer_kernelPfiS_PjPhi --------------------------
	.section	.nv.info._Z17mine_layer_kernelPfiS_PjPhi,"",@"SHT_CUDA_INFO"
	.sectionflags	@""
	.align	4


	//----- nvinfo : EIATTR_CUDA_API_VERSION
	.align		4
        /*0000*/ 	.byte	0x04, 0x37
        /*0002*/ 	.short	(.L_7 - .L_6)
.L_6:
        /*0004*/ 	.word	0x00000082


	//----- nvinfo : EIATTR_KPARAM_INFO
	.align		4
.L_7:
        /*0008*/ 	.byte	0x04, 0x17
        /*000a*/ 	.short	(.L_9 - .L_8)
.L_8:
        /*000c*/ 	.word	0x00000000
        /*0010*/ 	.short	0x0005
        /*0012*/ 	.short	0x0028
        /*0014*/ 	.byte	0x00, 0xf0, 0x11, 0x00


	//----- nvinfo : EIATTR_KPARAM_INFO
	.align		4
.L_9:
        /*0018*/ 	.byte	0x04, 0x17
        /*001a*/ 	.short	(.L_11 - .L_10)
.L_10:
        /*001c*/ 	.word	0x00000000
        /*0020*/ 	.short	0x0004
        /*0022*/ 	.short	0x0020
        /*0024*/ 	.byte	0x00, 0xf5, 0x21, 0x00


	//----- nvinfo : EIATTR_KPARAM_INFO
	.align		4
.L_11:
        /*0028*/ 	.byte	0x04, 0x17
        /*002a*/ 	.short	(.L_13 - .L_12)
.L_12:
        /*002c*/ 	.word	0x00000000
        /*0030*/ 	.short	0x0003
        /*0032*/ 	.short	0x0018
        /*0034*/ 	.byte	0x00, 0xf5, 0x21, 0x00


	//----- nvinfo : EIATTR_KPARAM_INFO
	.align		4
.L_13:
        /*0038*/ 	.byte	0x04, 0x17
        /*003a*/ 	.short	(.L_15 - .L_14)
.L_14:
        /*003c*/ 	.word	0x00000000
        /*0040*/ 	.short	0x0002
        /*0042*/ 	.short	0x0010
        /*0044*/ 	.byte	0x00, 0xf5, 0x21, 0x00


	//----- nvinfo : EIATTR_KPARAM_INFO
	.align		4
.L_15:
        /*0048*/ 	.byte	0x04, 0x17
        /*004a*/ 	.short	(.L_17 - .L_16)
.L_16:
        /*004c*/ 	.word	0x00000000
        /*0050*/ 	.short	0x0001
        /*0052*/ 	.short	0x0008
        /*0054*/ 	.byte	0x00, 0xf0, 0x11, 0x00


	//----- nvinfo : EIATTR_KPARAM_INFO
	.align		4
.L_17:
        /*0058*/ 	.byte	0x04, 0x17
        /*005a*/ 	.short	(.L_19 - .L_18)
.L_18:
        /*005c*/ 	.word	0x00000000
        /*0060*/ 	.short	0x0000
        /*0062*/ 	.short	0x0000
        /*0064*/ 	.byte	0x00, 0xf5, 0x21, 0x00


	//----- nvinfo : EIATTR_SPARSE_MMA_MASK
	.align		4
.L_19:
        /*0068*/ 	.byte	0x03, 0x50
        /*006a*/ 	.short	0x0000


	//----- nvinfo : EIATTR_MAXREG_COUNT
	.align		4
        /*006c*/ 	.byte	0x03, 0x1b
        /*006e*/ 	.short	0x00ff


	//----- nvinfo : EIATTR_MERCURY_ISA_VERSION
	.align		4
        /*0070*/ 	.byte	0x03, 0x5f
        /*0072*/ 	.short	0x0101


	//----- nvinfo : EIATTR_VRC_CTA_INIT_COUNT
	.align		4
        /*0074*/ 	.byte	0x02, 0x4a
	.zero		1
	.zero		1


	//----- nvinfo : EIATTR_EXIT_INSTR_OFFSETS
	.align		4
        /*0078*/ 	.byte	0x04, 0x1c
        /*007a*/ 	.short	(.L_21 - .L_20)


	//   ....[0]....
.L_20:
        /*007c*/ 	.word	0x00000070


	//   ....[1]....
        /*0080*/ 	.word	0x00000260


	//----- nvinfo : EIATTR_CBANK_PARAM_SIZE
	.align		4
.L_21:
        /*0084*/ 	.byte	0x03, 0x19
        /*0086*/ 	.short	0x002c


	//----- nvinfo : EIATTR_PARAM_CBANK
	.align		4
        /*0088*/ 	.byte	0x04, 0x0a
        /*008a*/ 	.short	(.L_23 - .L_22)
	.align		4
.L_22:
        /*008c*/ 	.word	index@(.nv.constant0._Z17mine_layer_kernelPfiS_PjPhi)
        /*0090*/ 	.short	0x0380
        /*0092*/ 	.short	0x002c


	//----- nvinfo : EIATTR_SW_WAR
	.align		4
.L_23:
        /*0094*/ 	.byte	0x04, 0x36
        /*0096*/ 	.short	(.L_25 - .L_24)
.L_24:
        /*0098*/ 	.word	0x00000008
.L_25:


//--------------------- .nv.callgraph             --------------------------
	.section	.nv.callgraph,"",@"SHT_CUDA_CALLGRAPH"
	.align	4
	.sectionentsize	8
	.align		4
        /*0000*/ 	.word	0x00000000
	.align		4
        /*0004*/ 	.word	0xffffffff
	.align		4
        /*0008*/ 	.word	0x00000000
	.align		4
        /*000c*/ 	.word	0xfffffffe
	.align		4
        /*0010*/ 	.word	0x00000000
	.align		4
        /*0014*/ 	.word	0xfffffffd
	.align		4
        /*0018*/ 	.word	0x00000000
	.align		4
        /*001c*/ 	.word	0xfffffffc


//--------------------- .text._Z17mine_layer_kernelPfiS_PjPhi --------------------------
	.section	.text._Z17mine_layer_kernelPfiS_PjPhi,"ax",@progbits
	.align	128
        .global         _Z17mine_layer_kernelPfiS_PjPhi
        .type           _Z17mine_layer_kernelPfiS_PjPhi,@function
        .size           _Z17mine_layer_kernelPfiS_PjPhi,(.L_x_1 - _Z17mine_layer_kernelPfiS_PjPhi)
        .other          _Z17mine_layer_kernelPfiS_PjPhi,@"STO_CUDA_ENTRY STV_DEFAULT"
_Z17mine_layer_kernelPfiS_PjPhi:
.text._Z17mine_layer_kernelPfiS_PjPhi:
[----:B------:R-:W-:Y:S01]  /*0000*/  LDC R1, c[0x0][0x37c] ;  /* 0x0000df00ff017b82 */ /* 0x000fe20000000800 */
[----:B------:R-:W0:Y:S07]  /*0010*/  S2R R3, SR_TID.X ;  /* 0x0000000000037919 */ /* 0x000e2e0000002100 */
[----:B------:R-:W0:Y:S01]  /*0020*/  S2UR UR4, SR_CTAID.X ;  /* 0x00000000000479c3 */ /* 0x000e220000002500 */
[----:B------:R-:W1:Y:S07]  /*0030*/  LDCU UR5, c[0x0][0x3a8] ;  /* 0x00007500ff0577ac */ /* 0x000e6e0008000800 */
[----:B------:R-:W0:Y:S02]  /*0040*/  LDC R2, c[0x0][0x360] ;  /* 0x0000d800ff027b82 */ /* 0x000e240000000800 */
[----:B0-----:R-:W-:-:S05]  /*0050*/  IMAD R3, R2, UR4, R3 ;  /* 0x0000000402037c24 */ /* 0x001fca000f8e0203 */
[----:B-1----:R-:W-:-:S13]  /*0060*/  ISETP.GE.AND P0, PT, R3, UR5, PT ;  /* 0x0000000503007c0c */ /* 0x002fda000bf06270 */
[----:B------:R-:W-:Y:S05]  /*0070*/  @P0 EXIT ;  /* 0x000000000000094d */ /* 0x000fea0003800000 */
[----:B------:R-:W0:Y:S01]  /*0080*/  LDC.64 R8, c[0x0][0x380] ;  /* 0x0000e000ff087b82 */ /* 0x000e220000000a00 */
[----:B------:R-:W1:Y:S01]  /*0090*/  LDCU.64 UR6, c[0x0][0x358] ;  /* 0x00006b00ff0677ac */ /* 0x000e620008000a00 */
[----:B------:R-:W2:Y:S06]  /*00a0*/  LDCU UR4, c[0x0][0x388] ;  /* 0x00007100ff0477ac */ /* 0x000eac0008000800 */
[----:B------:R-:W3:Y:S01]  /*00b0*/  LDC.64 R6, c[0x0][0x390] ;  /* 0x0000e400ff067b82 */ /* 0x000ee20000000a00 */
[----:B------:R-:W4:Y:S07]  /*00c0*/  LDCU.64 UR8, c[0x0][0x3a0] ;  /* 0x00007400ff0877ac */ /* 0x000f2e0008000a00 */
[----:B------:R-:W5:Y:S01]  /*00d0*/  LDC.64 R4, c[0x0][0x398] ;  /* 0x0000e600ff047b82 */ /* 0x000f620000000a00 */
[----:B0-----:R-:W-:-:S06]  /*00e0*/  IMAD.WIDE R8, R3, 0x4, R8 ;  /* 0x0000000403087825 */ /* 0x001fcc00078e0208 */
[----:B-1----:R-:W4:Y:S01]  /*00f0*/  LDG.E R8, desc[UR6][R8.64] ;  /* 0x0000000608087981 */ /* 0x002f22000c1e1900 */
[----:B--2---:R-:W-:Y:S01]  /*0100*/  UIADD3 UR4, UPT, UPT, UR4, 0x1, URZ ;  /* 0x0000000104047890 */ /* 0x004fe2000fffe0ff */
[----:B---3--:R-:W-:-:S04]  /*0110*/  IMAD.WIDE R6, R3, 0x4, R6 ;  /* 0x0000000403067825 */ /* 0x008fc800078e0206 */
[----:B-----5:R-:W-:-:S04]  /*0120*/  IMAD.WIDE R4, R3, 0x4, R4 ;  /* 0x0000000403047825 */ /* 0x020fc800078e0204 */
[C---:B----4-:R-:W-:Y:S01]  /*0130*/  FMUL R2, R8.reuse, 1000 ;  /* 0x447a000008027820 */ /* 0x050fe20000400000 */
[----:B------:R-:W-:Y:S01]  /*0140*/  FMUL R9, R8, 10 ;  /* 0x4120000008097820 */ /* 0x000fe20000400000 */
[----:B------:R-:W-:Y:S02]  /*0150*/  IADD3 R8, P0, PT, R3, UR8, RZ ;  /* 0x0000000803087c10 */ /* 0x000fe4000ff1e0ff */
[----:B------:R0:W1:Y:S02]  /*0160*/  F2I.U32.TRUNC.NTZ R10, R2 ;  /* 0x00000002000a7305 */ /* 0x000064000020f000 */
[----:B0-----:R-:W-:Y:S01]  /*0170*/  HFMA2 R2, -RZ, RZ, 0, 0 ;  /* 0x00000000ff027431 */ /* 0x001fe200000001ff */
[----:B-1----:R-:W-:-:S04]  /*0180*/  SHF.R.U32.HI R0, RZ, 0x4, R10 ;  /* 0x00000004ff007819 */ /* 0x002fc8000001160a */
[----:B------:R-:W-:-:S04]  /*0190*/  IMAD.HI R12, R3, -0x77777777, R2 ;  /* 0x88888889030c7827 */ /* 0x000fc800078e0202 */
[----:B------:R-:W-:Y:S01]  /*01a0*/  IMAD.HI.U32 R11, R0, 0xa7c5ac5, RZ ;  /* 0x0a7c5ac5000b7827 */ /* 0x000fe200078e00ff */
[----:B------:R-:W-:Y:S02]  /*01b0*/  SHF.R.U32.HI R15, RZ, 0x1f, R12 ;  /* 0x0000001fff0f7819 */ /* 0x000fe4000001160c */
[----:B------:R-:W-:Y:S02]  /*01c0*/  I2FP.F32.S32 R0, UR4 ;  /* 0x0000000400007c45 */ /* 0x000fe40008201400 */
[----:B------:R-:W-:Y:S02]  /*01d0*/  SHF.R.U32.HI R13, RZ, 0x7, R11 ;  /* 0x00000007ff0d7819 */ /* 0x000fe4000001160b */
[----:B------:R-:W-:Y:S01]  /*01e0*/  LEA.HI R15, R12, R15, RZ, 0x1d ;  /* 0x0000000f0c0f7211 */ /* 0x000fe200078fe8ff */
[----:B------:R-:W-:Y:S01]  /*01f0*/  FFMA R11, R0, 440, R9 ;  /* 0x43dc0000000b7823 */ /* 0x000fe20000000009 */
[----:B------:R-:W-:Y:S01]  /*0200*/  LEA.HI.X.SX32 R9, R3, UR9, 0x1, P0 ;  /* 0x0000000903097c11 */ /* 0x000fe200080f0eff */
[----:B------:R-:W-:-:S02]  /*0210*/  IMAD R13, R13, -0xc350, R10 ;  /* 0xffff3cb00d0d7824 */ /* 0x000fc400078e020a */
[----:B------:R-:W-:Y:S01]  /*0220*/  IMAD R15, R15, -0xf, R3 ;  /* 0xfffffff10f0f7824 */ /* 0x000fe200078e0203 */
[----:B------:R-:W-:Y:S04]  /*0230*/  STG.E desc[UR6][R6.64], R11 ;  /* 0x0000000b06007986 */ /* 0x000fe8000c101906 */
[----:B------:R-:W-:Y:S04]  /*0240*/  STG.E desc[UR6][R4.64], R13 ;  /* 0x0000000d04007986 */ /* 0x000fe8000c101906 */
[----:B------:R-:W-:Y:S01]  /*0250*/  STG.E.U8 desc[UR6][R8.64], R15 ;  /* 0x0000000f08007986 */ /* 0x000fe2000c101106 */
[----:B------:R-:W-:Y:S05]  /*0260*/  EXIT ;  /* 0x000000000000794d */ /* 0x000fea0003800000 */
.L_x_0:
[----:B------:R-:W-:-:S00]  /*0270*/  BRA `(.L_x_0) ;  /* 0xfffffffc00fc7947 */ /* 0x000fc0000383ffff */
[----:B------:R-:W-:-:S00]  /*0280*/  NOP ;  /* 0x0000000000007918 */ /* 0x000fc00000000000 */
[----:B------:R-:W-:-:S00]  /*0290*/  NOP ;  /* 0x0000000000007918 */ /* 0x000fc00000000000 */
[----:B------:R-:W-:-:S00]  /*02a0*/  NOP ;  /* 0x0000000000007918 */ /* 0x000fc00000000000 */
[----:B------:R-:W-:-:S00]  /*02b0*/  NOP ;  /* 0x0000000000007918 */ /* 0x000fc00000000000 */
[----:B------:R-:W-:-:S00]  /*02c0*/  NOP ;  /* 0x0000000000007918 */ /* 0x000fc00000000000 */
[----:B------:R-:W-:-:S00]  /*02d0*/  NOP ;  /* 0x0000000000007918 */ /* 0x000fc00000000000 */
[----:B------:R-:W-:-:S00]  /*02e0*/  NOP ;  /* 0x0000000000007918 */ /* 0x000fc00000000000 */
[----:B------:R-:W-:-:S00]  /*02f0*/  NOP ;  /* 0x0000000000007918 */ /* 0x000fc00000000000 */
.L_x_1:


//--------------------- .nv.shared.reserved.0     --------------------------
	.section	.nv.shared.reserved.0,"aw",@nobits
	.weak		__nv_reservedSMEM_offset_0_alias
	.size		__nv_reservedSMEM_offset_0_alias, 0, 64
	.other		__nv_reservedSMEM_offset_0_alias,@"STO_CUDA_RESERVED_SHARED STV_DEFAULT"
__nv_reservedSMEM_offset_0_alias:
	.zero		0
	.zero		64


//--------------------- .nv.constant0._Z17mine_layer_kernelPfiS_PjPhi --------------------------
	.section	.nv.constant0._Z17mine_layer_kernelPfiS_PjPhi,"a",@progbits
	.sectionflags	@""
	.align	4
.nv.constant0._Z17mine_layer_kernelPfiS_PjPhi:
	.zero		940


//--------------------- SYMBOLS --------------------------

	.type		.nv.reservedSmem.offset0,@object
	.size		.nv.reservedSmem.offset0,0x4
